	.headerflags	@"EF_CUDA_TEXMODE_UNIFIED EF_CUDA_64BIT_ADDRESS EF_CUDA_ACCELERATORS EF_CUDA_SM90 EF_CUDA_VIRTUAL_SM(EF_CUDA_SM90)"
	.elftype	@"ET_EXEC"


//--------------------- .nv.info                  --------------------------
	.section	.nv.info,"",@"SHT_CUDA_INFO"
	.align	4


	//----- nvinfo : EIATTR_REGCOUNT
	.align		4
        /*0000*/ 	.byte	0x04, 0x2f
        /*0002*/ 	.short	(.L_1 - .L_0)
	.align		4
.L_0:
        /*0004*/ 	.word	index@(triton_poi_fused_add_1)
        /*0008*/ 	.word	0x00000016


	//----- nvinfo : EIATTR_MIN_STACK_SIZE
	.align		4
.L_1:
        /*000c*/ 	.byte	0x04, 0x12
        /*000e*/ 	.short	(.L_3 - .L_2)
	.align		4
.L_2:
        /*0010*/ 	.word	index@(triton_poi_fused_add_1)
        /*0014*/ 	.word	0x00000000


	//----- nvinfo : EIATTR_FRAME_SIZE
	.align		4
.L_3:
        /*0018*/ 	.byte	0x04, 0x11
        /*001a*/ 	.short	(.L_5 - .L_4)
	.align		4
.L_4:
        /*001c*/ 	.word	index@(triton_poi_fused_add_1)
        /*0020*/ 	.word	0x00000000


	//----- nvinfo : EIATTR_MIN_STACK_SIZE
	.align		4
.L_5:
        /*0024*/ 	.byte	0x04, 0x12
        /*0026*/ 	.short	(.L_7 - .L_6)
	.align		4
.L_6:
        /*0028*/ 	.word	index@(triton_poi_fused_add_1)
        /*002c*/ 	.word	0x00000000
.L_7:


//--------------------- .nv.info.triton_poi_fused_add_1 --------------------------
	.section	.nv.info.triton_poi_fused_add_1,"",@"SHT_CUDA_INFO"
	.sectionflags	@""
	.align	4


	//----- nvinfo : EIATTR_CUDA_API_VERSION
	.align		4
        /*0000*/ 	.byte	0x04, 0x37
        /*0002*/ 	.short	(.L_9 - .L_8)
.L_8:
        /*0004*/ 	.word	0x0000007c


	//----- nvinfo : EIATTR_KPARAM_INFO
	.align		4
.L_9:
        /*0008*/ 	.byte	0x04, 0x17
        /*000a*/ 	.short	(.L_11 - .L_10)
.L_10:
        /*000c*/ 	.word	0x00000000
        /*0010*/ 	.short	0x0005
        /*0012*/ 	.short	0x0028
        /*0014*/ 	.byte	0x00, 0xf0, 0x11, 0x00


	//----- nvinfo : EIATTR_KPARAM_INFO
	.align		4
.L_11:
        /*0018*/ 	.byte	0x04, 0x17
        /*001a*/ 	.short	(.L_13 - .L_12)
.L_12:
        /*001c*/ 	.word	0x00000000
        /*0020*/ 	.short	0x0004
        /*0022*/ 	.short	0x0020
        /*0024*/ 	.byte	0x00, 0xf4, 0x21, 0x00


	//----- nvinfo : EIATTR_KPARAM_INFO
	.align		4
.L_13:
        /*0028*/ 	.byte	0x04, 0x17
        /*002a*/ 	.short	(.L_15 - .L_14)
.L_14:
        /*002c*/ 	.word	0x00000000
        /*0030*/ 	.short	0x0003
        /*0032*/ 	.short	0x0018
        /*0034*/ 	.byte	0x00, 0xf4, 0x21, 0x00


	//----- nvinfo : EIATTR_KPARAM_INFO
	.align		4
.L_15:
        /*0038*/ 	.byte	0x04, 0x17
        /*003a*/ 	.short	(.L_17 - .L_16)
.L_16:
        /*003c*/ 	.word	0x00000000
        /*0040*/ 	.short	0x0002
        /*0042*/ 	.short	0x0010
        /*0044*/ 	.byte	0x00, 0xf4, 0x21, 0x00


	//----- nvinfo : EIATTR_KPARAM_INFO
	.align		4
.L_17:
        /*0048*/ 	.byte	0x04, 0x17
        /*004a*/ 	.short	(.L_19 - .L_18)
.L_18:
        /*004c*/ 	.word	0x00000000
        /*0050*/ 	.short	0x0001
        /*0052*/ 	.short	0x0008
        /*0054*/ 	.byte	0x00, 0xf4, 0x21, 0x00


	//----- nvinfo : EIATTR_KPARAM_INFO
	.align		4
.L_19:
        /*0058*/ 	.byte	0x04, 0x17
        /*005a*/ 	.short	(.L_21 - .L_20)
.L_20:
        /*005c*/ 	.word	0x00000000
        /*0060*/ 	.short	0x0000
        /*0062*/ 	.short	0x0000
        /*0064*/ 	.byte	0x00, 0xf4, 0x21, 0x00


	//----- nvinfo : EIATTR_SPARSE_MMA_MASK
	.align		4
.L_21:
        /*0068*/ 	.byte	0x03, 0x50
        /*006a*/ 	.short	0x0000


	//----- nvinfo : EIATTR_MAXREG_COUNT
	.align		4
        /*006c*/ 	.byte	0x03, 0x1b
        /*006e*/ 	.short	0x00ff


	//----- nvinfo : EIATTR_EXIT_INSTR_OFFSETS
	.align		4
        /*0070*/ 	.byte	0x04, 0x1c
        /*0072*/ 	.short	(.L_23 - .L_22)


	//   ....[0]....
.L_22:
        /*0074*/ 	.word	0x00000250


	//   ....[1]....
        /*0078*/ 	.word	0x00000270


	//----- nvinfo : EIATTR_REQNTID
	.align		4
.L_23:
        /*007c*/ 	.byte	0x04, 0x10
        /*007e*/ 	.short	(.L_25 - .L_24)
.L_24:
        /*0080*/ 	.word	0x00000080
        /*0084*/ 	.word	0x00000001
        /*0088*/ 	.word	0x00000001


	//----- nvinfo : EIATTR_CBANK_PARAM_SIZE
	.align		4
.L_25:
        /*008c*/ 	.byte	0x03, 0x19
        /*008e*/ 	.short	0x002c


	//----- nvinfo : EIATTR_PARAM_CBANK
	.align		4
        /*0090*/ 	.byte	0x04, 0x0a
        /*0092*/ 	.short	(.L_27 - .L_26)
	.align		4
.L_26:
        /*0094*/ 	.word	index@(.nv.constant0.triton_poi_fused_add_1)
        /*0098*/ 	.short	0x0210
        /*009a*/ 	.short	0x002c


	//----- nvinfo : EIATTR_SW_WAR
	.align		4
.L_27:
        /*009c*/ 	.byte	0x04, 0x36
        /*009e*/ 	.short	(.L_29 - .L_28)
.L_28:
        /*00a0*/ 	.word	0x00000008
.L_29:


//--------------------- .nv.callgraph             --------------------------
	.section	.nv.callgraph,"",@"SHT_CUDA_CALLGRAPH"
	.align	4
	.sectionentsize	8
	.align		4
        /*0000*/ 	.word	0x00000000
	.align		4
        /*0004*/ 	.word	0xffffffff
	.align		4
        /*0008*/ 	.word	0x00000000
	.align		4
        /*000c*/ 	.word	0xfffffffe
	.align		4
        /*0010*/ 	.word	0x00000000
	.align		4
        /*0014*/ 	.word	0xfffffffd
	.align		4
        /*0018*/ 	.word	0x00000000
	.align		4
        /*001c*/ 	.word	0xfffffffc


//--------------------- .text.triton_poi_fused_add_1 --------------------------
	.section	.text.triton_poi_fused_add_1,"ax",@progbits
	.align	128
        .global         triton_poi_fused_add_1
        .type           triton_poi_fused_add_1,@function
        .size           triton_poi_fused_add_1,(.L_x_1 - triton_poi_fused_add_1)
        .other          triton_poi_fused_add_1,@"STO_CUDA_ENTRY STV_DEFAULT"
triton_poi_fused_add_1:
.text.triton_poi_fused_add_1:
[----:B------:R-:W0:Y:S01]  /*0000*/  LDC R1, c[0x0][0x28] ;  /* 0x00000a00ff017b82 */ /* 0x000e220000000800 */
[----:B------:R-:W1:Y:S07]  /*0010*/  S2R R0, SR_TID.X ;  /* 0x0000000000007919 */ /* 0x000e6e0000002100 */
[----:B------:R-:W2:Y:S01]  /*0020*/  LDC.64 R10, c[0x0][0x218] ;  /* 0x00008600ff0a7b82 */ /* 0x000ea20000000a00 */
[----:B------:R-:W-:Y:S02]  /*0030*/  CS2R R18, SRZ ;  /* 0x0000000000127805 */ /* 0x000fe4000001ff00 */
[----:B------:R-:W-:Y:S01]  /*0040*/  CS2R R16, SRZ ;  /* 0x0000000000107805 */ /* 0x000fe2000001ff00 */
[----:B------:R-:W3:Y:S01]  /*0050*/  S2R R3, SR_CTAID.X ;  /* 0x0000000000037919 */ /* 0x000ee20000002500 */
[----:B------:R-:W-:Y:S01]  /*0060*/  CS2R R8, SRZ ;  /* 0x0000000000087805 */ /* 0x000fe2000001ff00 */
[----:B------:R-:W-:-:S02]  /*0070*/  ULDC.64 UR4, c[0x0][0x208] ;  /* 0x0000820000047ab9 */ /* 0x000fc40000000a00 */
[----:B------:R-:W4:Y:S08]  /*0080*/  LDC.64 R12, c[0x0][0x228] ;  /* 0x00008a00ff0c7b82 */ /* 0x000f300000000a00 */
[----:B------:R-:W5:Y:S08]  /*0090*/  LDC.64 R4, c[0x0][0x210] ;  /* 0x00008400ff047b82 */ /* 0x000f700000000a00 */
[----:B------:R-:W2:Y:S01]  /*00a0*/  LDC.64 R14, c[0x0][0x230] ;  /* 0x00008c00ff0e7b82 */ /* 0x000ea20000000a00 */
[----:B-1----:R-:W-:-:S04]  /*00b0*/  SHF.L.U32 R0, R0, 0x1, RZ ;  /* 0x0000000100007819 */ /* 0x002fc800000006ff */
[----:B------:R-:W-:Y:S02]  /*00c0*/  LOP3.LUT R0, R0, 0xfe, RZ, 0xc0, !PT ;  /* 0x000000fe00007812 */ /* 0x000fe400078ec0ff */
[----:B---3--:R-:W-:Y:S02]  /*00d0*/  SHF.R.S32.HI R2, RZ, 0x17, R3 ;  /* 0x00000017ff027819 */ /* 0x008fe40000011403 */
[----:B------:R-:W-:Y:S02]  /*00e0*/  LEA R0, R3, R0, 0x8 ;  /* 0x0000000003007211 */ /* 0x000fe400078e40ff */
[----:B------:R-:W-:Y:S02]  /*00f0*/  SGXT R3, R2, 0x1 ;  /* 0x000000010203781a */ /* 0x000fe40000000200 */
[C---:B------:R-:W-:Y:S01]  /*0100*/  ISETP.GE.AND P0, PT, R0.reuse, 0x200, PT ;  /* 0x000002000000780c */ /* 0x040fe20003f06270 */
[----:B-----5:R-:W-:Y:S01]  /*0110*/  IMAD.WIDE R4, R0, 0x4, R4 ;  /* 0x0000000400047825 */ /* 0x020fe200078e0204 */
[----:B------:R-:W-:-:S02]  /*0120*/  LEA.HI R6, R3, R0, RZ, 0x3 ;  /* 0x0000000003067211 */ /* 0x000fc400078f18ff */
[----:B------:R-:W1:Y:S02]  /*0130*/  LDC.64 R2, c[0x0][0x220] ;  /* 0x00008800ff027b82 */ /* 0x000e640000000a00 */
[----:B------:R-:W-:-:S04]  /*0140*/  LOP3.LUT R7, R6, 0xfffffff8, RZ, 0xc0, !PT ;  /* 0xfffffff806077812 */ /* 0x000fc800078ec0ff */
[----:B------:R-:W-:-:S03]  /*0150*/  IADD3 R7, R0, -R7, RZ ;  /* 0x8000000700077210 */ /* 0x000fc60007ffe0ff */
[----:B------:R-:W3:Y:S02]  /*0160*/  @!P0 LDG.E.64 R16, desc[UR4][R4.64] ;  /* 0x0000000404108981 */ /* 0x000ee4000c1e1b00 */
[----:B--2---:R-:W-:-:S04]  /*0170*/  IMAD.WIDE R10, R7, 0x4, R10 ;  /* 0x00000004070a7825 */ /* 0x004fc800078e020a */
[----:B----4-:R-:W-:Y:S01]  /*0180*/  IMAD.WIDE R12, R7, 0x4, R12 ;  /* 0x00000004070c7825 */ /* 0x010fe200078e020c */
[----:B------:R-:W-:Y:S01]  /*0190*/  CS2R R6, SRZ ;  /* 0x0000000000067805 */ /* 0x000fe2000001ff00 */
[----:B------:R-:W3:Y:S05]  /*01a0*/  @!P0 LDG.E.EL.64 R18, desc[UR4][R10.64] ;  /* 0x000000040a128981 */ /* 0x000eea000c2e1b00 */
[----:B------:R-:W2:Y:S01]  /*01b0*/  @!P0 LDG.E.EL.64 R6, desc[UR4][R12.64] ;  /* 0x000000040c068981 */ /* 0x000ea2000c2e1b00 */
[----:B-1----:R-:W-:-:S05]  /*01c0*/  IMAD.WIDE R2, R0, 0x4, R2 ;  /* 0x0000000400027825 */ /* 0x002fca00078e0202 */
[----:B------:R-:W2:Y:S01]  /*01d0*/  @!P0 LDG.E.64 R8, desc[UR4][R2.64] ;  /* 0x0000000402088981 */ /* 0x000ea2000c1e1b00 */
[----:B---3--:R-:W-:Y:S01]  /*01e0*/  FADD R19, R19, R17 ;  /* 0x0000001113137221 */ /* 0x008fe20000000000 */
[----:B------:R-:W-:Y:S01]  /*01f0*/  FADD R16, R18, R16 ;  /* 0x0000001012107221 */ /* 0x000fe20000000000 */
[----:B--2---:R-:W-:Y:S01]  /*0200*/  FADD R17, R6, R8 ;  /* 0x0000000806117221 */ /* 0x004fe20000000000 */
[----:B------:R-:W-:Y:S01]  /*0210*/  FADD R8, R7, R9 ;  /* 0x0000000907087221 */ /* 0x000fe20000000000 */
[----:B0-----:R-:W-:-:S04]  /*0220*/  IMAD.WIDE R6, R0, 0x4, R14 ;  /* 0x0000000400067825 */ /* 0x001fc800078e020e */
[----:B------:R-:W-:Y:S01]  /*0230*/  FADD R16, R16, R17 ;  /* 0x0000001110107221 */ /* 0x000fe20000000000 */
[----:B------:R-:W-:Y:S01]  /*0240*/  FADD R17, R19, R8 ;  /* 0x0000000813117221 */ /* 0x000fe20000000000 */
[----:B------:R-:W-:Y:S06]  /*0250*/  @P0 EXIT ;  /* 0x000000000000094d */ /* 0x000fec0003800000 */
[----:B------:R-:W-:Y:S01]  /*0260*/  STG.E.64 desc[UR4][R6.64], R16 ;  /* 0x0000001006007986 */ /* 0x000fe2000c101b04 */
[----:B------:R-:W-:Y:S05]  /*0270*/  EXIT ;  /* 0x000000000000794d */ /* 0x000fea0003800000 */
.L_x_0:
[----:B------:R-:W-:-:S00]  /*0280*/  BRA `(.L_x_0) ;  /* 0xfffffffc00fc7947 */ /* 0x000fc0000383ffff */
[----:B------:R-:W-:-:S00]  /*0290*/  NOP ;  /* 0x0000000000007918 */ /* 0x000fc00000000000 */
        /* <DEDUP_REMOVED lines=14> */
.L_x_1:


//--------------------- .nv.constant0.triton_poi_fused_add_1 --------------------------
	.section	.nv.constant0.triton_poi_fused_add_1,"a",@progbits
	.sectionflags	@""
	.align	4
.nv.constant0.triton_poi_fused_add_1:
	.zero		572
